//
// Generated by NVIDIA NVVM Compiler
//
// Compiler Build ID: CL-36424714
// Cuda compilation tools, release 13.0, V13.0.88
// Based on NVVM 20.0.0
//

.version 9.0
.target sm_100
.address_size 64


.entry _Z7collatzllPi(
	.param .u64 _Z7collatzllPi_param_0,
	.param .u64 _Z7collatzllPi_param_1,
	.param .u64 .ptr .align 1 _Z7collatzllPi_param_2
)
{
	.reg .pred 	%p<4>;
	.reg .b32 	%r<11>;
	.reg .b64 	%rd<11>;

	ld.param.u64 	%rd6, [_Z7collatzllPi_param_2];
	mov.u32 	%r4, %tid.x;
	mov.u32 	%r5, %ctaid.x;
	mul.lo.s32 	%r6, %r4, %r5;
	mov.u32 	%r7, %ntid.x;
	mul.lo.s32 	%r8, %r6, %r7;
	cvt.u64.u32 	%rd9, %r8;
	mov.b32 	%r10, 1;
$L__BB0_1:
	add.s32 	%r10, %r10, 1;
	and.b64  	%rd7, %rd9, 1;
	setp.eq.b64 	%p1, %rd7, 1;
	not.pred 	%p2, %p1;
	@%p2 bra 	$L__BB0_3;
	mad.lo.s64 	%rd9, %rd9, 3, 1;
	bra.uni 	$L__BB0_4;
$L__BB0_3:
	shr.s64 	%rd9, %rd9, 1;
$L__BB0_4:
	setp.ne.s64 	%p3, %rd9, 1;
	@%p3 bra 	$L__BB0_1;
	cvta.to.global.u64 	%rd8, %rd6;
	atom.global.max.s32 	%r9, [%rd8], %r10;
	ret;

}


// ===== COMPILED SASS (sm_100) =====

	.target	sm_100

	.elftype	@"ET_EXEC"


//--------------------- .note.nv.tkinfo           --------------------------
	.section	.note.nv.tkinfo,"",@"SHT_NOTE"
	.sectionflags	@"SHF_NOTE_NV_TKINFO"
	.tkinfo
        /*0018*/ 	.word	0x00000002
        /*0030*/ 	.string	""
        /*0030*/ 	.string	"ptxas"
        /*0030*/ 	.string	"Cuda compilation tools, release 13.0, V13.0.88"
        /*0030*/ 	.string	"Build cuda_13.0.r13.0/compiler.36424714_0"
        /*0030*/ 	.string	"-arch sm_100 -m 64 "



//--------------------- .note.nv.cuinfo           --------------------------
	.section	.note.nv.cuinfo,"",@"SHT_NOTE"
	.sectionflags	@"SHF_NOTE_NV_CUINFO"
        /*0018*/ 	.short	0x0002
        /*001a*/ 	.short	0x0064
        /*001c*/ 	.short	0x0082
	.zero		2


//--------------------- .nv.info                  --------------------------
	.section	.nv.info,"",@"SHT_CUDA_INFO"
	.align	4


	//----- nvinfo : EIATTR_REGCOUNT
	.align		4
        /*0000*/ 	.byte	0x04, 0x2f
        /*0002*/ 	.short	(.L_1 - .L_0)
	.align		4
.L_0:
        /*0004*/ 	.word	index@(_Z7collatzllPi)
        /*0008*/ 	.word	0x0000000c


	//----- nvinfo : EIATTR_FRAME_SIZE
	.align		4
.L_1:
        /*000c*/ 	.byte	0x04, 0x11
        /*000e*/ 	.short	(.L_3 - .L_2)
	.align		4
.L_2:
        /*0010*/ 	.word	index@(_Z7collatzllPi)
        /*0014*/ 	.word	0x00000000


	//----- nvinfo : EIATTR_MIN_STACK_SIZE
	.align		4
.L_3:
        /*0018*/ 	.byte	0x04, 0x12
        /*001a*/ 	.short	(.L_5 - .L_4)
	.align		4
.L_4:
        /*001c*/ 	.word	index@(_Z7collatzllPi)
        /*0020*/ 	.word	0x00000000
.L_5:


//--------------------- .nv.compat                --------------------------
	.section	.nv.compat,"",@"SHT_CUDA_COMPAT_INFO"
	.align	4
        /*0000*/ 	.byte	0x02, 0x09, 0x00, 0x00, 0x02, 0x02, 0x01, 0x00, 0x02, 0x05, 0x05, 0x00, 0x03, 0x07, 0x01, 0x01
        /*0010*/ 	.byte	0x02, 0x03, 0x00, 0x00, 0x02, 0x06, 0x01, 0x00, 0x04, 0x0b, 0x08, 0x00, 0x09, 0x00, 0x00, 0x00
        /*0020*/ 	.byte	0x00, 0x00, 0x00, 0x00


//--------------------- .nv.info._Z7collatzllPi   --------------------------
	.section	.nv.info._Z7collatzllPi,"",@"SHT_CUDA_INFO"
	.sectionflags	@""
	.align	4


	//----- nvinfo : EIATTR_CUDA_API_VERSION
	.align		4
        /*0000*/ 	.byte	0x04, 0x37
        /*0002*/ 	.short	(.L_7 - .L_6)
.L_6:
        /*0004*/ 	.word	0x00000082


	//----- nvinfo : EIATTR_KPARAM_INFO
	.align		4
.L_7:
        /*0008*/ 	.byte	0x04, 0x17
        /*000a*/ 	.short	(.L_9 - .L_8)
.L_8:
        /*000c*/ 	.word	0x00000000
        /*0010*/ 	.short	0x0002
        /*0012*/ 	.short	0x0010
        /*0014*/ 	.byte	0x00, 0xf5, 0x21, 0x00


	//----- nvinfo : EIATTR_KPARAM_INFO
	.align		4
.L_9:
        /*0018*/ 	.byte	0x04, 0x17
        /*001a*/ 	.short	(.L_11 - .L_10)
.L_10:
        /*001c*/ 	.word	0x00000000
        /*0020*/ 	.short	0x0001
        /*0022*/ 	.short	0x0008
        /*0024*/ 	.byte	0x00, 0xf0, 0x21, 0x00


	//----- nvinfo : EIATTR_KPARAM_INFO
	.align		4
.L_11:
        /*0028*/ 	.byte	0x04, 0x17
        /*002a*/ 	.short	(.L_13 - .L_12)
.L_12:
        /*002c*/ 	.word	0x00000000
        /*0030*/ 	.short	0x0000
        /*0032*/ 	.short	0x0000
        /*0034*/ 	.byte	0x00, 0xf0, 0x21, 0x00


	//----- nvinfo : EIATTR_SPARSE_MMA_MASK
	.align		4
.L_13:
        /*0038*/ 	.byte	0x03, 0x50
        /*003a*/ 	.short	0x0000


	//----- nvinfo : EIATTR_MAXREG_COUNT
	.align		4
        /*003c*/ 	.byte	0x03, 0x1b
        /*003e*/ 	.short	0x00ff


	//----- nvinfo : EIATTR_MERCURY_ISA_VERSION
	.align		4
        /*0040*/ 	.byte	0x03, 0x5f
        /*0042*/ 	.short	0x0101


	//----- nvinfo : EIATTR_INT_WARP_WIDE_INSTR_OFFSETS
	.align		4
        /*0044*/ 	.byte	0x04, 0x31
        /*0046*/ 	.short	(.L_15 - .L_14)


	//   ....[0]....
.L_14:
        /*0048*/ 	.word	0x000001e0


	//   ....[1]....
        /*004c*/ 	.word	0x000001f0


	//----- nvinfo : EIATTR_VRC_CTA_INIT_COUNT
	.align		4
.L_15:
        /*0050*/ 	.byte	0x02, 0x4a
	.zero		1
	.zero		1


	//----- nvinfo : EIATTR_EXIT_INSTR_OFFSETS
	.align		4
        /*0054*/ 	.byte	0x04, 0x1c
        /*0056*/ 	.short	(.L_17 - .L_16)


	//   ....[0]....
.L_16:
        /*0058*/ 	.word	0x00000240


	//----- nvinfo : EIATTR_CRS_STACK_SIZE
	.align		4
.L_17:
        /*005c*/ 	.byte	0x04, 0x1e
        /*005e*/ 	.short	(.L_19 - .L_18)
.L_18:
        /*0060*/ 	.word	0x00000000


	//----- nvinfo : EIATTR_CBANK_PARAM_SIZE
	.align		4
.L_19:
        /*0064*/ 	.byte	0x03, 0x19
        /*0066*/ 	.short	0x0018


	//----- nvinfo : EIATTR_PARAM_CBANK
	.align		4
        /*0068*/ 	.byte	0x04, 0x0a
        /*006a*/ 	.short	(.L_21 - .L_20)
	.align		4
.L_20:
        /*006c*/ 	.word	index@(.nv.constant0._Z7collatzllPi)
        /*0070*/ 	.short	0x0380
        /*0072*/ 	.short	0x0018


	//----- nvinfo : EIATTR_SW_WAR
	.align		4
.L_21:
        /*0074*/ 	.byte	0x04, 0x36
        /*0076*/ 	.short	(.L_23 - .L_22)
.L_22:
        /*0078*/ 	.word	0x00000008
.L_23:


//--------------------- .nv.callgraph             --------------------------
	.section	.nv.callgraph,"",@"SHT_CUDA_CALLGRAPH"
	.align	4
	.sectionentsize	8
	.align		4
        /*0000*/ 	.word	0x00000000
	.align		4
        /*0004*/ 	.word	0xffffffff
	.align		4
        /*0008*/ 	.word	0x00000000
	.align		4
        /*000c*/ 	.word	0xfffffffe
	.align		4
        /*0010*/ 	.word	0x00000000
	.align		4
        /*0014*/ 	.word	0xfffffffd
	.align		4
        /*0018*/ 	.word	0x00000000
	.align		4
        /*001c*/ 	.word	0xfffffffc


//--------------------- .text._Z7collatzllPi      --------------------------
	.section	.text._Z7collatzllPi,"ax",@progbits
	.align	128
.text._Z7collatzllPi:
        .type           _Z7collatzllPi,@function
        .size           _Z7collatzllPi,(.L_x_3 - _Z7collatzllPi)
        .other          _Z7collatzllPi,@"STO_CUDA_ENTRY STV_DEFAULT"
_Z7collatzllPi:
[----:B------:R-:W-:Y:S01]  /*0000*/  LDC R1, c[0x0][0x37c] ;  /* 0x0000df00ff017b82 */ /* 0x000fe20000000800 */
[----:B------:R-:W0:Y:S07]  /*0010*/  S2R R0, SR_TID.X ;  /* 0x0000000000007919 */ /* 0x000e2e0000002100 */
[----:B------:R-:W0:Y:S01]  /*0020*/  S2UR UR4, SR_CTAID.X ;  /* 0x00000000000479c3 */ /* 0x000e220000002500 */
[----:B------:R-:W1:Y:S01]  /*0030*/  LDCU UR5, c[0x0][0x360] ;  /* 0x00006c00ff0577ac */ /* 0x000e620008000800 */
[----:B------:R-:W-:Y:S01]  /*0040*/  BSSY.RECONVERGENT B0, `(.L_x_0) ;  /* 0x0000017000007945 */ /* 0x000fe20003800200 */
[----:B------:R-:W-:-:S02]  /*0050*/  IMAD.MOV.U32 R4, RZ, RZ, RZ ;  /* 0x000000ffff047224 */ /* 0x000fc400078e00ff */
[----:B------:R-:W-:Y:S01]  /*0060*/  IMAD.MOV.U32 R6, RZ, RZ, 0x1 ;  /* 0x00000001ff067424 */ /* 0x000fe200078e00ff */
[----:B------:R-:W2:Y:S01]  /*0070*/  LDCU.64 UR6, c[0x0][0x358] ;  /* 0x00006b00ff0677ac */ /* 0x000ea20008000a00 */
[----:B0-----:R-:W-:-:S04]  /*0080*/  IMAD R0, R0, UR4, RZ ;  /* 0x0000000400007c24 */ /* 0x001fc8000f8e02ff */
[----:B-12---:R-:W-:-:S07]  /*0090*/  IMAD R5, R0, UR5, RZ ;  /* 0x0000000500057c24 */ /* 0x006fce000f8e02ff */
.L_x_1:
[----:B------:R-:W-:Y:S01]  /*00a0*/  LOP3.LUT R0, R5, 0x1, RZ, 0xc0, !PT ;  /* 0x0000000105007812 */ /* 0x000fe200078ec0ff */
[----:B------:R-:W-:Y:S01]  /*00b0*/  VIADD R6, R6, 0x1 ;  /* 0x0000000106067836 */ /* 0x000fe20000000000 */
[----:B------:R-:W-:Y:S02]  /*00c0*/  MOV R9, R4 ;  /* 0x0000000400097202 */ /* 0x000fe40000000f00 */
[----:B------:R-:W-:Y:S01]  /*00d0*/  ISETP.NE.U32.AND P0, PT, R0, 0x1, PT ;  /* 0x000000010000780c */ /* 0x000fe20003f05070 */
[----:B------:R-:W-:-:S03]  /*00e0*/  IMAD.MOV.U32 R0, RZ, RZ, R5 ;  /* 0x000000ffff007224 */ /* 0x000fc600078e0005 */
[----:B------:R-:W-:-:S13]  /*00f0*/  ISETP.NE.U32.AND.EX P0, PT, RZ, RZ, PT, P0 ;  /* 0x000000ffff00720c */ /* 0x000fda0003f05100 */
[----:B------:R-:W-:Y:S01]  /*0100*/  @!P0 MOV R2, 0x1 ;  /* 0x0000000100028802 */ /* 0x000fe20000000f00 */
[----:B------:R-:W-:Y:S02]  /*0110*/  @!P0 IMAD.MOV.U32 R3, RZ, RZ, 0x0 ;  /* 0x00000000ff038424 */ /* 0x000fe400078e00ff */
[----:B------:R-:W-:Y:S02]  /*0120*/  @!P0 IMAD R7, R4, 0x3, RZ ;  /* 0x0000000304078824 */ /* 0x000fe400078e02ff */
[----:B------:R-:W-:-:S04]  /*0130*/  @!P0 IMAD.WIDE.U32 R2, R5, 0x3, R2 ;  /* 0x0000000305028825 */ /* 0x000fc800078e0002 */
[----:B------:R-:W-:Y:S01]  /*0140*/  @!P0 IMAD.MOV.U32 R5, RZ, RZ, R2 ;  /* 0x000000ffff058224 */ /* 0x000fe200078e0002 */
[--C-:B------:R-:W-:Y:S02]  /*0150*/  @P0 SHF.R.S64 R5, R0, 0x1, R9.reuse ;  /* 0x0000000100050819 */ /* 0x100fe40000001009 */
[----:B------:R-:W-:Y:S02]  /*0160*/  @!P0 IADD3 R4, PT, PT, R3, R7, RZ ;  /* 0x0000000703048210 */ /* 0x000fe40007ffe0ff */
[----:B------:R-:W-:Y:S02]  /*0170*/  @P0 SHF.R.S32.HI R4, RZ, 0x1, R9 ;  /* 0x00000001ff040819 */ /* 0x000fe40000011409 */
[----:B------:R-:W-:-:S04]  /*0180*/  ISETP.NE.U32.AND P0, PT, R5, 0x1, PT ;  /* 0x000000010500780c */ /* 0x000fc80003f05070 */
[----:B------:R-:W-:-:S13]  /*0190*/  ISETP.NE.AND.EX P0, PT, R4, RZ, PT, P0 ;  /* 0x000000ff0400720c */ /* 0x000fda0003f05300 */
[----:B------:R-:W-:Y:S05]  /*01a0*/  @P0 BRA `(.L_x_1) ;  /* 0xfffffffc00bc0947 */ /* 0x000fea000383ffff */
[----:B------:R-:W-:Y:S05]  /*01b0*/  BSYNC.RECONVERGENT B0 ;  /* 0x0000000000007941 */ /* 0x000fea0003800200 */
.L_x_0:
[----:B------:R-:W0:Y:S01]  /*01c0*/  S2R R0, SR_LANEID ;  /* 0x0000000000007919 */ /* 0x000e220000000000 */
[----:B------:R-:W1:Y:S01]  /*01d0*/  LDC.64 R2, c[0x0][0x390] ;  /* 0x0000e400ff027b82 */ /* 0x000e620000000a00 */
[----:B------:R-:W-:Y:S01]  /*01e0*/  VOTEU.ANY UR4, UPT, PT ;  /* 0x0000000000047886 */ /* 0x000fe200038e0100 */
[----:B------:R-:W-:Y:S01]  /*01f0*/  CREDUX.MAX.S32 UR5, R6 ;  /* 0x00000000060572cc */ /* 0x000fe20000000200 */
[----:B------:R-:W-:-:S12]  /*0200*/  UFLO.U32 UR4, UR4 ;  /* 0x00000004000472bd */ /* 0x000fd800080e0000 */
[----:B------:R-:W-:Y:S02]  /*0210*/  MOV R5, UR5 ;  /* 0x0000000500057c02 */ /* 0x000fe40008000f00 */
[----:B0-----:R-:W-:-:S13]  /*0220*/  ISETP.EQ.U32.AND P0, PT, R0, UR4, PT ;  /* 0x0000000400007c0c */ /* 0x001fda000bf02070 */
[----:B-1----:R-:W-:Y:S01]  /*0230*/  @P0 REDG.E.MAX.S32.STRONG.GPU desc[UR6][R2.64], R5 ;  /* 0x000000050200098e */ /* 0x002fe2000d12e306 */
[----:B------:R-:W-:Y:S05]  /*0240*/  EXIT ;  /* 0x000000000000794d */ /* 0x000fea0003800000 */
.L_x_2:
[----:B------:R-:W-:-:S00]  /*0250*/  BRA `(.L_x_2) ;  /* 0xfffffffc00fc7947 */ /* 0x000fc0000383ffff */
[----:B------:R-:W-:-:S00]  /*0260*/  NOP ;  /* 0x0000000000007918 */ /* 0x000fc00000000000 */
        /* <DEDUP_REMOVED lines=9> */
.L_x_3:


//--------------------- .nv.shared.reserved.0     --------------------------
	.section	.nv.shared.reserved.0,"aw",@nobits
	.weak		__nv_reservedSMEM_offset_0_alias
	.size		__nv_reservedSMEM_offset_0_alias, 0, 64
	.other		__nv_reservedSMEM_offset_0_alias,@"STO_CUDA_RESERVED_SHARED STV_DEFAULT"
__nv_reservedSMEM_offset_0_alias:
	.zero		0
	.zero		64


//--------------------- .nv.constant0._Z7collatzllPi --------------------------
	.section	.nv.constant0._Z7collatzllPi,"a",@progbits
	.sectionflags	@""
	.align	4
.nv.constant0._Z7collatzllPi:
	.zero		920


//--------------------- SYMBOLS --------------------------

	.type		.nv.reservedSmem.offset0,@object
	.size		.nv.reservedSmem.offset0,0x4
